//
// Generated by NVIDIA NVVM Compiler
//
// Compiler Build ID: CL-36424714
// Cuda compilation tools, release 13.0, V13.0.88
// Based on NVVM 20.0.0
//

.version 9.0
.target sm_100
.address_size 64

	// .globl	_Z13sum_array_gpuPfS_S_m

.visible .entry _Z13sum_array_gpuPfS_S_m(
	.param .u64 .ptr .align 1 _Z13sum_array_gpuPfS_S_m_param_0,
	.param .u64 .ptr .align 1 _Z13sum_array_gpuPfS_S_m_param_1,
	.param .u64 .ptr .align 1 _Z13sum_array_gpuPfS_S_m_param_2,
	.param .u64 _Z13sum_array_gpuPfS_S_m_param_3
)
{
	.reg .pred 	%p<2>;
	.reg .b32 	%r<5>;
	.reg .b32 	%f<4>;
	.reg .b64 	%rd<13>;

	ld.param.u64 	%rd2, [_Z13sum_array_gpuPfS_S_m_param_0];
	ld.param.u64 	%rd3, [_Z13sum_array_gpuPfS_S_m_param_1];
	ld.param.u64 	%rd4, [_Z13sum_array_gpuPfS_S_m_param_2];
	ld.param.u64 	%rd5, [_Z13sum_array_gpuPfS_S_m_param_3];
	mov.u32 	%r1, %ntid.x;
	mov.u32 	%r2, %ctaid.x;
	mov.u32 	%r3, %tid.x;
	mad.lo.s32 	%r4, %r1, %r2, %r3;
	cvt.u64.u32 	%rd1, %r4;
	setp.le.u64 	%p1, %rd5, %rd1;
	@%p1 bra 	$L__BB0_2;
	cvta.to.global.u64 	%rd6, %rd2;
	cvta.to.global.u64 	%rd7, %rd3;
	cvta.to.global.u64 	%rd8, %rd4;
	shl.b64 	%rd9, %rd1, 2;
	add.s64 	%rd10, %rd6, %rd9;
	ld.global.f32 	%f1, [%rd10];
	add.s64 	%rd11, %rd7, %rd9;
	ld.global.f32 	%f2, [%rd11];
	add.f32 	%f3, %f1, %f2;
	add.s64 	%rd12, %rd8, %rd9;
	st.global.f32 	[%rd12], %f3;
$L__BB0_2:
	ret;

}


// ===== COMPILED SASS (sm_100) =====

	.target	sm_100

	.elftype	@"ET_EXEC"


//--------------------- .note.nv.tkinfo           --------------------------
	.section	.note.nv.tkinfo,"",@"SHT_NOTE"
	.sectionflags	@"SHF_NOTE_NV_TKINFO"
	.tkinfo
        /*0018*/ 	.word	0x00000002
        /*0030*/ 	.string	""
        /*0030*/ 	.string	"ptxas"
        /*0030*/ 	.string	"Cuda compilation tools, release 13.0, V13.0.88"
        /*0030*/ 	.string	"Build cuda_13.0.r13.0/compiler.36424714_0"
        /*0030*/ 	.string	"-arch sm_100 -m 64 "



//--------------------- .note.nv.cuinfo           --------------------------
	.section	.note.nv.cuinfo,"",@"SHT_NOTE"
	.sectionflags	@"SHF_NOTE_NV_CUINFO"
        /*0018*/ 	.short	0x0002
        /*001a*/ 	.short	0x0064
        /*001c*/ 	.short	0x0082
	.zero		2


//--------------------- .nv.info                  --------------------------
	.section	.nv.info,"",@"SHT_CUDA_INFO"
	.align	4


	//----- nvinfo : EIATTR_REGCOUNT
	.align		4
        /*0000*/ 	.byte	0x04, 0x2f
        /*0002*/ 	.short	(.L_1 - .L_0)
	.align		4
.L_0:
        /*0004*/ 	.word	index@(_Z13sum_array_gpuPfS_S_m)
        /*0008*/ 	.word	0x0000000c


	//----- nvinfo : EIATTR_FRAME_SIZE
	.align		4
.L_1:
        /*000c*/ 	.byte	0x04, 0x11
        /*000e*/ 	.short	(.L_3 - .L_2)
	.align		4
.L_2:
        /*0010*/ 	.word	index@(_Z13sum_array_gpuPfS_S_m)
        /*0014*/ 	.word	0x00000000


	//----- nvinfo : EIATTR_MIN_STACK_SIZE
	.align		4
.L_3:
        /*0018*/ 	.byte	0x04, 0x12
        /*001a*/ 	.short	(.L_5 - .L_4)
	.align		4
.L_4:
        /*001c*/ 	.word	index@(_Z13sum_array_gpuPfS_S_m)
        /*0020*/ 	.word	0x00000000
.L_5:


//--------------------- .nv.compat                --------------------------
	.section	.nv.compat,"",@"SHT_CUDA_COMPAT_INFO"
	.align	4
        /*0000*/ 	.byte	0x02, 0x09, 0x00, 0x00, 0x02, 0x02, 0x01, 0x00, 0x02, 0x05, 0x05, 0x00, 0x03, 0x07, 0x01, 0x01
        /*0010*/ 	.byte	0x02, 0x03, 0x00, 0x00, 0x02, 0x06, 0x01, 0x00, 0x04, 0x0b, 0x08, 0x00, 0x09, 0x00, 0x00, 0x00
        /*0020*/ 	.byte	0x00, 0x00, 0x00, 0x00


//--------------------- .nv.info._Z13sum_array_gpuPfS_S_m --------------------------
	.section	.nv.info._Z13sum_array_gpuPfS_S_m,"",@"SHT_CUDA_INFO"
	.sectionflags	@""
	.align	4


	//----- nvinfo : EIATTR_CUDA_API_VERSION
	.align		4
        /*0000*/ 	.byte	0x04, 0x37
        /*0002*/ 	.short	(.L_7 - .L_6)
.L_6:
        /*0004*/ 	.word	0x00000082


	//----- nvinfo : EIATTR_KPARAM_INFO
	.align		4
.L_7:
        /*0008*/ 	.byte	0x04, 0x17
        /*000a*/ 	.short	(.L_9 - .L_8)
.L_8:
        /*000c*/ 	.word	0x00000000
        /*0010*/ 	.short	0x0003
        /*0012*/ 	.short	0x0018
        /*0014*/ 	.byte	0x00, 0xf0, 0x21, 0x00


	//----- nvinfo : EIATTR_KPARAM_INFO
	.align		4
.L_9:
        /*0018*/ 	.byte	0x04, 0x17
        /*001a*/ 	.short	(.L_11 - .L_10)
.L_10:
        /*001c*/ 	.word	0x00000000
        /*0020*/ 	.short	0x0002
        /*0022*/ 	.short	0x0010
        /*0024*/ 	.byte	0x00, 0xf5, 0x21, 0x00


	//----- nvinfo : EIATTR_KPARAM_INFO
	.align		4
.L_11:
        /*0028*/ 	.byte	0x04, 0x17
        /*002a*/ 	.short	(.L_13 - .L_12)
.L_12:
        /*002c*/ 	.word	0x00000000
        /*0030*/ 	.short	0x0001
        /*0032*/ 	.short	0x0008
        /*0034*/ 	.byte	0x00, 0xf5, 0x21, 0x00


	//----- nvinfo : EIATTR_KPARAM_INFO
	.align		4
.L_13:
        /*0038*/ 	.byte	0x04, 0x17
        /*003a*/ 	.short	(.L_15 - .L_14)
.L_14:
        /*003c*/ 	.word	0x00000000
        /*0040*/ 	.short	0x0000
        /*0042*/ 	.short	0x0000
        /*0044*/ 	.byte	0x00, 0xf5, 0x21, 0x00


	//----- nvinfo : EIATTR_SPARSE_MMA_MASK
	.align		4
.L_15:
        /*0048*/ 	.byte	0x03, 0x50
        /*004a*/ 	.short	0x0000


	//----- nvinfo : EIATTR_MAXREG_COUNT
	.align		4
        /*004c*/ 	.byte	0x03, 0x1b
        /*004e*/ 	.short	0x00ff


	//----- nvinfo : EIATTR_MERCURY_ISA_VERSION
	.align		4
        /*0050*/ 	.byte	0x03, 0x5f
        /*0052*/ 	.short	0x0101


	//----- nvinfo : EIATTR_VRC_CTA_INIT_COUNT
	.align		4
        /*0054*/ 	.byte	0x02, 0x4a
	.zero		1
	.zero		1


	//----- nvinfo : EIATTR_EXIT_INSTR_OFFSETS
	.align		4
        /*0058*/ 	.byte	0x04, 0x1c
        /*005a*/ 	.short	(.L_17 - .L_16)


	//   ....[0]....
.L_16:
        /*005c*/ 	.word	0x00000080


	//   ....[1]....
        /*0060*/ 	.word	0x00000180


	//----- nvinfo : EIATTR_CBANK_PARAM_SIZE
	.align		4
.L_17:
        /*0064*/ 	.byte	0x03, 0x19
        /*0066*/ 	.short	0x0020


	//----- nvinfo : EIATTR_PARAM_CBANK
	.align		4
        /*0068*/ 	.byte	0x04, 0x0a
        /*006a*/ 	.short	(.L_19 - .L_18)
	.align		4
.L_18:
        /*006c*/ 	.word	index@(.nv.constant0._Z13sum_array_gpuPfS_S_m)
        /*0070*/ 	.short	0x0380
        /*0072*/ 	.short	0x0020


	//----- nvinfo : EIATTR_SW_WAR
	.align		4
.L_19:
        /*0074*/ 	.byte	0x04, 0x36
        /*0076*/ 	.short	(.L_21 - .L_20)
.L_20:
        /*0078*/ 	.word	0x00000008
.L_21:


//--------------------- .nv.callgraph             --------------------------
	.section	.nv.callgraph,"",@"SHT_CUDA_CALLGRAPH"
	.align	4
	.sectionentsize	8
	.align		4
        /*0000*/ 	.word	0x00000000
	.align		4
        /*0004*/ 	.word	0xffffffff
	.align		4
        /*0008*/ 	.word	0x00000000
	.align		4
        /*000c*/ 	.word	0xfffffffe
	.align		4
        /*0010*/ 	.word	0x00000000
	.align		4
        /*0014*/ 	.word	0xfffffffd
	.align		4
        /*0018*/ 	.word	0x00000000
	.align		4
        /*001c*/ 	.word	0xfffffffc


//--------------------- .text._Z13sum_array_gpuPfS_S_m --------------------------
	.section	.text._Z13sum_array_gpuPfS_S_m,"ax",@progbits
	.align	128
        .global         _Z13sum_array_gpuPfS_S_m
        .type           _Z13sum_array_gpuPfS_S_m,@function
        .size           _Z13sum_array_gpuPfS_S_m,(.L_x_1 - _Z13sum_array_gpuPfS_S_m)
        .other          _Z13sum_array_gpuPfS_S_m,@"STO_CUDA_ENTRY STV_DEFAULT"
_Z13sum_array_gpuPfS_S_m:
.text._Z13sum_array_gpuPfS_S_m:
[----:B------:R-:W-:Y:S01]  /*0000*/  LDC R1, c[0x0][0x37c] ;  /* 0x0000df00ff017b82 */ /* 0x000fe20000000800 */
[----:B------:R-:W0:Y:S01]  /*0010*/  S2R R0, SR_CTAID.X ;  /* 0x0000000000007919 */ /* 0x000e220000002500 */
[----:B------:R-:W0:Y:S01]  /*0020*/  LDCU UR4, c[0x0][0x360] ;  /* 0x00006c00ff0477ac */ /* 0x000e220008000800 */
[----:B------:R-:W0:Y:S01]  /*0030*/  S2R R3, SR_TID.X ;  /* 0x0000000000037919 */ /* 0x000e220000002100 */
[----:B------:R-:W1:Y:S01]  /*0040*/  LDCU.64 UR6, c[0x0][0x398] ;  /* 0x00007300ff0677ac */ /* 0x000e620008000a00 */
[----:B0-----:R-:W-:-:S05]  /*0050*/  IMAD R0, R0, UR4, R3 ;  /* 0x0000000400007c24 */ /* 0x001fca000f8e0203 */
[----:B-1----:R-:W-:-:S04]  /*0060*/  ISETP.GE.U32.AND P0, PT, R0, UR6, PT ;  /* 0x0000000600007c0c */ /* 0x002fc8000bf06070 */
[----:B------:R-:W-:-:S13]  /*0070*/  ISETP.GE.U32.AND.EX P0, PT, RZ, UR7, PT, P0 ;  /* 0x00000007ff007c0c */ /* 0x000fda000bf06100 */
[----:B------:R-:W-:Y:S05]  /*0080*/  @P0 EXIT ;  /* 0x000000000000094d */ /* 0x000fea0003800000 */
[----:B------:R-:W0:Y:S01]  /*0090*/  LDCU.128 UR8, c[0x0][0x380] ;  /* 0x00007000ff0877ac */ /* 0x000e220008000c00 */
[----:B------:R-:W-:Y:S01]  /*00a0*/  IMAD.SHL.U32 R6, R0, 0x4, RZ ;  /* 0x0000000400067824 */ /* 0x000fe200078e00ff */
[----:B------:R-:W-:Y:S01]  /*00b0*/  SHF.R.U32.HI R0, RZ, 0x1e, R0 ;  /* 0x0000001eff007819 */ /* 0x000fe20000011600 */
[----:B------:R-:W1:Y:S01]  /*00c0*/  LDCU.64 UR4, c[0x0][0x358] ;  /* 0x00006b00ff0477ac */ /* 0x000e620008000a00 */
[----:B------:R-:W2:Y:S02]  /*00d0*/  LDCU.64 UR6, c[0x0][0x390] ;  /* 0x00007200ff0677ac */ /* 0x000ea40008000a00 */
[C---:B0-----:R-:W-:Y:S02]  /*00e0*/  IADD3 R4, P1, PT, R6.reuse, UR10, RZ ;  /* 0x0000000a06047c10 */ /* 0x041fe4000ff3e0ff */
[----:B------:R-:W-:Y:S02]  /*00f0*/  IADD3 R2, P0, PT, R6, UR8, RZ ;  /* 0x0000000806027c10 */ /* 0x000fe4000ff1e0ff */
[----:B------:R-:W-:-:S02]  /*0100*/  IADD3.X R5, PT, PT, R0, UR11, RZ, P1, !PT ;  /* 0x0000000b00057c10 */ /* 0x000fc40008ffe4ff */
[----:B------:R-:W-:-:S04]  /*0110*/  IADD3.X R3, PT, PT, R0, UR9, RZ, P0, !PT ;  /* 0x0000000900037c10 */ /* 0x000fc800087fe4ff */
[----:B-1----:R-:W3:Y:S04]  /*0120*/  LDG.E R5, desc[UR4][R4.64] ;  /* 0x0000000404057981 */ /* 0x002ee8000c1e1900 */
[----:B------:R-:W3:Y:S01]  /*0130*/  LDG.E R2, desc[UR4][R2.64] ;  /* 0x0000000402027981 */ /* 0x000ee2000c1e1900 */
[----:B--2---:R-:W-:-:S04]  /*0140*/  IADD3 R6, P0, PT, R6, UR6, RZ ;  /* 0x0000000606067c10 */ /* 0x004fc8000ff1e0ff */
[----:B------:R-:W-:Y:S01]  /*0150*/  IADD3.X R7, PT, PT, R0, UR7, RZ, P0, !PT ;  /* 0x0000000700077c10 */ /* 0x000fe200087fe4ff */
[----:B---3--:R-:W-:-:S05]  /*0160*/  FADD R9, R2, R5 ;  /* 0x0000000502097221 */ /* 0x008fca0000000000 */
[----:B------:R-:W-:Y:S01]  /*0170*/  STG.E desc[UR4][R6.64], R9 ;  /* 0x0000000906007986 */ /* 0x000fe2000c101904 */
[----:B------:R-:W-:Y:S05]  /*0180*/  EXIT ;  /* 0x000000000000794d */ /* 0x000fea0003800000 */
.L_x_0:
[----:B------:R-:W-:-:S00]  /*0190*/  BRA `(.L_x_0) ;  /* 0xfffffffc00fc7947 */ /* 0x000fc0000383ffff */
[----:B------:R-:W-:-:S00]  /*01a0*/  NOP ;  /* 0x0000000000007918 */ /* 0x000fc00000000000 */
        /* <DEDUP_REMOVED lines=13> */
.L_x_1:


//--------------------- .nv.shared.reserved.0     --------------------------
	.section	.nv.shared.reserved.0,"aw",@nobits
	.weak		__nv_reservedSMEM_offset_0_alias
	.size		__nv_reservedSMEM_offset_0_alias, 0, 64
	.other		__nv_reservedSMEM_offset_0_alias,@"STO_CUDA_RESERVED_SHARED STV_DEFAULT"
__nv_reservedSMEM_offset_0_alias:
	.zero		0
	.zero		64


//--------------------- .nv.constant0._Z13sum_array_gpuPfS_S_m --------------------------
	.section	.nv.constant0._Z13sum_array_gpuPfS_S_m,"a",@progbits
	.sectionflags	@""
	.align	4
.nv.constant0._Z13sum_array_gpuPfS_S_m:
	.zero		928


//--------------------- SYMBOLS --------------------------

	.type		.nv.reservedSmem.offset0,@object
	.size		.nv.reservedSmem.offset0,0x4
